//
// Generated by NVIDIA NVVM Compiler
//
// Compiler Build ID: CL-36424714
// Cuda compilation tools, release 13.0, V13.0.88
// Based on NVVM 20.0.0
//

.version 9.0
.target sm_100
.address_size 64

	// .globl	_Z16summation_kerneliPf

.visible .entry _Z16summation_kerneliPf(
	.param .u32 _Z16summation_kerneliPf_param_0,
	.param .u64 .ptr .align 1 _Z16summation_kerneliPf_param_1
)
{
	.reg .pred 	%p<12>;
	.reg .b32 	%r<39>;
	.reg .b32 	%f<20>;
	.reg .b64 	%rd<5>;
	.reg .b64 	%fd<56>;

	ld.param.u32 	%r15, [_Z16summation_kerneliPf_param_0];
	ld.param.u64 	%rd1, [_Z16summation_kerneliPf_param_1];
	mov.u32 	%r16, %ctaid.x;
	mov.u32 	%r17, %ntid.x;
	mov.u32 	%r18, %tid.x;
	mad.lo.s32 	%r1, %r16, %r17, %r18;
	mov.u32 	%r19, %nctaid.x;
	mul.lo.s32 	%r20, %r17, %r19;
	div.u32 	%r21, %r15, %r20;
	mul.lo.s32 	%r3, %r21, %r1;
	add.s32 	%r37, %r3, %r21;
	setp.lt.s32 	%p1, %r21, 0;
	mov.f32 	%f19, 0f00000000;
	@%p1 bra 	$L__BB0_22;
	min.s32 	%r4, %r37, %r3;
	sub.s32 	%r22, %r37, %r4;
	add.s32 	%r23, %r22, 1;
	and.b32  	%r5, %r23, 3;
	setp.eq.s32 	%p2, %r5, 0;
	mov.f32 	%f19, 0f00000000;
	@%p2 bra 	$L__BB0_7;
	neg.s32 	%r35, %r5;
	mov.f32 	%f19, 0f00000000;
$L__BB0_3:
	.pragma "nounroll";
	and.b32  	%r24, %r37, 1;
	setp.eq.b32 	%p3, %r24, 1;
	not.pred 	%p4, %p3;
	@%p4 bra 	$L__BB0_5;
	cvt.f64.f32 	%fd16, %f19;
	add.s32 	%r25, %r37, 1;
	cvt.rn.f64.s32 	%fd17, %r25;
	rcp.rn.f64 	%fd18, %fd17;
	neg.f64 	%fd19, %fd18;
	add.f64 	%fd51, %fd16, %fd19;
	bra.uni 	$L__BB0_6;
$L__BB0_5:
	cvt.f64.f32 	%fd20, %f19;
	add.s32 	%r26, %r37, 1;
	cvt.rn.f64.s32 	%fd21, %r26;
	rcp.rn.f64 	%fd22, %fd21;
	add.f64 	%fd51, %fd22, %fd20;
$L__BB0_6:
	cvt.rn.f32.f64 	%f19, %fd51;
	add.s32 	%r37, %r37, -1;
	add.s32 	%r35, %r35, 1;
	setp.ne.s32 	%p5, %r35, 0;
	@%p5 bra 	$L__BB0_3;
$L__BB0_7:
	setp.lt.u32 	%p6, %r22, 3;
	@%p6 bra 	$L__BB0_22;
	and.b32  	%r12, %r37, 1;
$L__BB0_9:
	setp.eq.s32 	%p7, %r12, 0;
	@%p7 bra 	$L__BB0_11;
	cvt.f64.f32 	%fd23, %f19;
	add.s32 	%r28, %r37, 1;
	cvt.rn.f64.s32 	%fd24, %r28;
	rcp.rn.f64 	%fd25, %fd24;
	neg.f64 	%fd26, %fd25;
	add.f64 	%fd52, %fd23, %fd26;
	bra.uni 	$L__BB0_12;
$L__BB0_11:
	cvt.f64.f32 	%fd27, %f19;
	add.s32 	%r29, %r37, 1;
	cvt.rn.f64.s32 	%fd28, %r29;
	rcp.rn.f64 	%fd29, %fd28;
	add.f64 	%fd52, %fd29, %fd27;
$L__BB0_12:
	setp.ne.s32 	%p8, %r12, 0;
	cvt.rn.f32.f64 	%f6, %fd52;
	@%p8 bra 	$L__BB0_14;
	cvt.f64.f32 	%fd33, %f6;
	cvt.rn.f64.s32 	%fd34, %r37;
	rcp.rn.f64 	%fd35, %fd34;
	neg.f64 	%fd36, %fd35;
	add.f64 	%fd53, %fd33, %fd36;
	bra.uni 	$L__BB0_15;
$L__BB0_14:
	cvt.f64.f32 	%fd30, %f6;
	cvt.rn.f64.s32 	%fd31, %r37;
	rcp.rn.f64 	%fd32, %fd31;
	add.f64 	%fd53, %fd32, %fd30;
$L__BB0_15:
	setp.eq.s32 	%p9, %r12, 0;
	cvt.rn.f32.f64 	%f7, %fd53;
	@%p9 bra 	$L__BB0_17;
	cvt.f64.f32 	%fd37, %f7;
	add.s32 	%r30, %r37, -1;
	cvt.rn.f64.s32 	%fd38, %r30;
	rcp.rn.f64 	%fd39, %fd38;
	neg.f64 	%fd40, %fd39;
	add.f64 	%fd54, %fd37, %fd40;
	bra.uni 	$L__BB0_18;
$L__BB0_17:
	cvt.f64.f32 	%fd41, %f7;
	add.s32 	%r31, %r37, -1;
	cvt.rn.f64.s32 	%fd42, %r31;
	rcp.rn.f64 	%fd43, %fd42;
	add.f64 	%fd54, %fd43, %fd41;
$L__BB0_18:
	setp.ne.s32 	%p10, %r12, 0;
	cvt.rn.f32.f64 	%f8, %fd54;
	@%p10 bra 	$L__BB0_20;
	cvt.f64.f32 	%fd47, %f8;
	add.s32 	%r33, %r37, -2;
	cvt.rn.f64.s32 	%fd48, %r33;
	rcp.rn.f64 	%fd49, %fd48;
	neg.f64 	%fd50, %fd49;
	add.f64 	%fd55, %fd47, %fd50;
	bra.uni 	$L__BB0_21;
$L__BB0_20:
	cvt.f64.f32 	%fd44, %f8;
	add.s32 	%r32, %r37, -2;
	cvt.rn.f64.s32 	%fd45, %r32;
	rcp.rn.f64 	%fd46, %fd45;
	add.f64 	%fd55, %fd46, %fd44;
$L__BB0_21:
	cvt.rn.f32.f64 	%f19, %fd55;
	add.s32 	%r14, %r37, -4;
	add.s32 	%r34, %r37, -3;
	setp.gt.s32 	%p11, %r34, %r3;
	mov.u32 	%r37, %r14;
	@%p11 bra 	$L__BB0_9;
$L__BB0_22:
	cvta.to.global.u64 	%rd2, %rd1;
	mul.wide.s32 	%rd3, %r1, 4;
	add.s64 	%rd4, %rd2, %rd3;
	st.global.f32 	[%rd4], %f19;
	ret;

}


// ===== COMPILED SASS (sm_100) =====

	.target	sm_100

	.elftype	@"ET_EXEC"


//--------------------- .note.nv.tkinfo           --------------------------
	.section	.note.nv.tkinfo,"",@"SHT_NOTE"
	.sectionflags	@"SHF_NOTE_NV_TKINFO"
	.tkinfo
        /*0018*/ 	.word	0x00000002
        /*0030*/ 	.string	""
        /*0030*/ 	.string	"ptxas"
        /*0030*/ 	.string	"Cuda compilation tools, release 13.0, V13.0.88"
        /*0030*/ 	.string	"Build cuda_13.0.r13.0/compiler.36424714_0"
        /*0030*/ 	.string	"-arch sm_100 -m 64 "



//--------------------- .note.nv.cuinfo           --------------------------
	.section	.note.nv.cuinfo,"",@"SHT_NOTE"
	.sectionflags	@"SHF_NOTE_NV_CUINFO"
        /*0018*/ 	.short	0x0002
        /*001a*/ 	.short	0x0064
        /*001c*/ 	.short	0x0082
	.zero		2


//--------------------- .nv.info                  --------------------------
	.section	.nv.info,"",@"SHT_CUDA_INFO"
	.align	4


	//----- nvinfo : EIATTR_REGCOUNT
	.align		4
        /*0000*/ 	.byte	0x04, 0x2f
        /*0002*/ 	.short	(.L_1 - .L_0)
	.align		4
.L_0:
        /*0004*/ 	.word	index@(_Z16summation_kerneliPf)
        /*0008*/ 	.word	0x00000015


	//----- nvinfo : EIATTR_FRAME_SIZE
	.align		4
.L_1:
        /*000c*/ 	.byte	0x04, 0x11
        /*000e*/ 	.short	(.L_3 - .L_2)
	.align		4
.L_2:
        /*0010*/ 	.word	index@($__internal_0_$__cuda_sm20_dblrcp_rn_slowpath_v3)
        /*0014*/ 	.word	0x00000000


	//----- nvinfo : EIATTR_FRAME_SIZE
	.align		4
.L_3:
        /*0018*/ 	.byte	0x04, 0x11
        /*001a*/ 	.short	(.L_5 - .L_4)
	.align		4
.L_4:
        /*001c*/ 	.word	index@(_Z16summation_kerneliPf)
        /*0020*/ 	.word	0x00000000


	//----- nvinfo : EIATTR_MIN_STACK_SIZE
	.align		4
.L_5:
        /*0024*/ 	.byte	0x04, 0x12
        /*0026*/ 	.short	(.L_7 - .L_6)
	.align		4
.L_6:
        /*0028*/ 	.word	index@(_Z16summation_kerneliPf)
        /*002c*/ 	.word	0x00000000
.L_7:


//--------------------- .nv.compat                --------------------------
	.section	.nv.compat,"",@"SHT_CUDA_COMPAT_INFO"
	.align	4
        /*0000*/ 	.byte	0x02, 0x09, 0x00, 0x00, 0x02, 0x02, 0x01, 0x00, 0x02, 0x05, 0x05, 0x00, 0x03, 0x07, 0x01, 0x01
        /*0010*/ 	.byte	0x02, 0x03, 0x00, 0x00, 0x02, 0x06, 0x01, 0x00, 0x04, 0x0b, 0x08, 0x00, 0x01, 0x00, 0x00, 0x00
        /*0020*/ 	.byte	0x00, 0x00, 0x00, 0x00


//--------------------- .nv.info._Z16summation_kerneliPf --------------------------
	.section	.nv.info._Z16summation_kerneliPf,"",@"SHT_CUDA_INFO"
	.sectionflags	@""
	.align	4


	//----- nvinfo : EIATTR_CUDA_API_VERSION
	.align		4
        /*0000*/ 	.byte	0x04, 0x37
        /*0002*/ 	.short	(.L_9 - .L_8)
.L_8:
        /*0004*/ 	.word	0x00000082


	//----- nvinfo : EIATTR_KPARAM_INFO
	.align		4
.L_9:
        /*0008*/ 	.byte	0x04, 0x17
        /*000a*/ 	.short	(.L_11 - .L_10)
.L_10:
        /*000c*/ 	.word	0x00000000
        /*0010*/ 	.short	0x0001
        /*0012*/ 	.short	0x0008
        /*0014*/ 	.byte	0x00, 0xf5, 0x21, 0x00


	//----- nvinfo : EIATTR_KPARAM_INFO
	.align		4
.L_11:
        /*0018*/ 	.byte	0x04, 0x17
        /*001a*/ 	.short	(.L_13 - .L_12)
.L_12:
        /*001c*/ 	.word	0x00000000
        /*0020*/ 	.short	0x0000
        /*0022*/ 	.short	0x0000
        /*0024*/ 	.byte	0x00, 0xf0, 0x11, 0x00


	//----- nvinfo : EIATTR_SPARSE_MMA_MASK
	.align		4
.L_13:
        /*0028*/ 	.byte	0x03, 0x50
        /*002a*/ 	.short	0x0000


	//----- nvinfo : EIATTR_MAXREG_COUNT
	.align		4
        /*002c*/ 	.byte	0x03, 0x1b
        /*002e*/ 	.short	0x00ff


	//----- nvinfo : EIATTR_MERCURY_ISA_VERSION
	.align		4
        /*0030*/ 	.byte	0x03, 0x5f
        /*0032*/ 	.short	0x0101


	//----- nvinfo : EIATTR_VRC_CTA_INIT_COUNT
	.align		4
        /*0034*/ 	.byte	0x02, 0x4a
	.zero		1
	.zero		1


	//----- nvinfo : EIATTR_EXIT_INSTR_OFFSETS
	.align		4
        /*0038*/ 	.byte	0x04, 0x1c
        /*003a*/ 	.short	(.L_15 - .L_14)


	//   ....[0]....
.L_14:
        /*003c*/ 	.word	0x00001150


	//----- nvinfo : EIATTR_CRS_STACK_SIZE
	.align		4
.L_15:
        /*0040*/ 	.byte	0x04, 0x1e
        /*0042*/ 	.short	(.L_17 - .L_16)
.L_16:
        /*0044*/ 	.word	0x00000000


	//----- nvinfo : EIATTR_CBANK_PARAM_SIZE
	.align		4
.L_17:
        /*0048*/ 	.byte	0x03, 0x19
        /*004a*/ 	.short	0x0010


	//----- nvinfo : EIATTR_PARAM_CBANK
	.align		4
        /*004c*/ 	.byte	0x04, 0x0a
        /*004e*/ 	.short	(.L_19 - .L_18)
	.align		4
.L_18:
        /*0050*/ 	.word	index@(.nv.constant0._Z16summation_kerneliPf)
        /*0054*/ 	.short	0x0380
        /*0056*/ 	.short	0x0010


	//----- nvinfo : EIATTR_SW_WAR
	.align		4
.L_19:
        /*0058*/ 	.byte	0x04, 0x36
        /*005a*/ 	.short	(.L_21 - .L_20)
.L_20:
        /*005c*/ 	.word	0x00000008
.L_21:


//--------------------- .nv.callgraph             --------------------------
	.section	.nv.callgraph,"",@"SHT_CUDA_CALLGRAPH"
	.align	4
	.sectionentsize	8
	.align		4
        /*0000*/ 	.word	0x00000000
	.align		4
        /*0004*/ 	.word	0xffffffff
	.align		4
        /*0008*/ 	.word	0x00000000
	.align		4
        /*000c*/ 	.word	0xfffffffe
	.align		4
        /*0010*/ 	.word	0x00000000
	.align		4
        /*0014*/ 	.word	0xfffffffd
	.align		4
        /*0018*/ 	.word	0x00000000
	.align		4
        /*001c*/ 	.word	0xfffffffc


//--------------------- .text._Z16summation_kerneliPf --------------------------
	.section	.text._Z16summation_kerneliPf,"ax",@progbits
	.align	128
        .global         _Z16summation_kerneliPf
        .type           _Z16summation_kerneliPf,@function
        .size           _Z16summation_kerneliPf,(.L_x_46 - _Z16summation_kerneliPf)
        .other          _Z16summation_kerneliPf,@"STO_CUDA_ENTRY STV_DEFAULT"
_Z16summation_kerneliPf:
.text._Z16summation_kerneliPf:
[----:B------:R-:W-:Y:S08]  /*0000*/  LDC R1, c[0x0][0x37c] ;  /* 0x0000df00ff017b82 */ /* 0x000ff00000000800 */
[----:B------:R-:W0:Y:S01]  /*0010*/  LDC R6, c[0x0][0x360] ;  /* 0x0000d800ff067b82 */ /* 0x000e220000000800 */
[----:B------:R-:W0:Y:S01]  /*0020*/  LDCU UR4, c[0x0][0x370] ;  /* 0x00006e00ff0477ac */ /* 0x000e220008000800 */
[----:B------:R-:W1:Y:S01]  /*0030*/  S2R R7, SR_TID.X ;  /* 0x0000000000077919 */ /* 0x000e620000002100 */
[----:B------:R-:W-:-:S05]  /*0040*/  IMAD.MOV.U32 R12, RZ, RZ, RZ ;  /* 0x000000ffff0c7224 */ /* 0x000fca00078e00ff */
[----:B------:R-:W1:Y:S01]  /*0050*/  S2UR UR6, SR_CTAID.X ;  /* 0x00000000000679c3 */ /* 0x000e620000002500 */
[----:B0-----:R-:W-:Y:S01]  /*0060*/  IMAD R0, R6, UR4, RZ ;  /* 0x0000000406007c24 */ /* 0x001fe2000f8e02ff */
[----:B------:R-:W0:Y:S03]  /*0070*/  LDCU UR4, c[0x0][0x380] ;  /* 0x00007000ff0477ac */ /* 0x000e260008000800 */
[----:B------:R-:W2:Y:S01]  /*0080*/  I2F.U32.RP R4, R0 ;  /* 0x0000000000047306 */ /* 0x000ea20000209000 */
[----:B------:R-:W-:Y:S01]  /*0090*/  IMAD.MOV R5, RZ, RZ, -R0 ;  /* 0x000000ffff057224 */ /* 0x000fe200078e0a00 */
[----:B------:R-:W-:-:S06]  /*00a0*/  ISETP.NE.U32.AND P2, PT, R0, RZ, PT ;  /* 0x000000ff0000720c */ /* 0x000fcc0003f45070 */
[----:B--2---:R-:W2:Y:S02]  /*00b0*/  MUFU.RCP R4, R4 ;  /* 0x0000000400047308 */ /* 0x004ea40000001000 */
[----:B--2---:R-:W-:Y:S02]  /*00c0*/  VIADD R2, R4, 0xffffffe ;  /* 0x0ffffffe04027836 */ /* 0x004fe40000000000 */
[----:B-1----:R-:W-:-:S04]  /*00d0*/  IMAD R4, R6, UR6, R7 ;  /* 0x0000000606047c24 */ /* 0x002fc8000f8e0207 */
[----:B------:R1:W2:Y:S02]  /*00e0*/  F2I.FTZ.U32.TRUNC.NTZ R3, R2 ;  /* 0x0000000200037305 */ /* 0x0002a4000021f000 */
[----:B-1----:R-:W-:Y:S02]  /*00f0*/  IMAD.MOV.U32 R2, RZ, RZ, RZ ;  /* 0x000000ffff027224 */ /* 0x002fe400078e00ff */
[----:B--2---:R-:W-:-:S04]  /*0100*/  IMAD R5, R5, R3, RZ ;  /* 0x0000000305057224 */ /* 0x004fc800078e02ff */
[----:B------:R-:W-:-:S06]  /*0110*/  IMAD.HI.U32 R3, R3, R5, R2 ;  /* 0x0000000503037227 */ /* 0x000fcc00078e0002 */
[----:B0-----:R-:W-:-:S04]  /*0120*/  IMAD.HI.U32 R5, R3, UR4, RZ ;  /* 0x0000000403057c27 */ /* 0x001fc8000f8e00ff */
[----:B------:R-:W-:-:S04]  /*0130*/  IMAD.MOV R3, RZ, RZ, -R5 ;  /* 0x000000ffff037224 */ /* 0x000fc800078e0a05 */
[----:B------:R-:W-:Y:S01]  /*0140*/  IMAD R3, R0, R3, UR4 ;  /* 0x0000000400037e24 */ /* 0x000fe2000f8e0203 */
[----:B------:R-:W0:Y:S04]  /*0150*/  LDCU.64 UR4, c[0x0][0x358] ;  /* 0x00006b00ff0477ac */ /* 0x000e280008000a00 */
[----:B------:R-:W-:-:S13]  /*0160*/  ISETP.GE.U32.AND P0, PT, R3, R0, PT ;  /* 0x000000000300720c */ /* 0x000fda0003f06070 */
[----:B------:R-:W-:Y:S02]  /*0170*/  @P0 IMAD.IADD R3, R3, 0x1, -R0 ;  /* 0x0000000103030824 */ /* 0x000fe400078e0a00 */
[----:B------:R-:W-:-:S03]  /*0180*/  @P0 VIADD R5, R5, 0x1 ;  /* 0x0000000105050836 */ /* 0x000fc60000000000 */
[----:B------:R-:W-:-:S13]  /*0190*/  ISETP.GE.U32.AND P1, PT, R3, R0, PT ;  /* 0x000000000300720c */ /* 0x000fda0003f26070 */
[----:B------:R-:W-:Y:S01]  /*01a0*/  @P1 VIADD R5, R5, 0x1 ;  /* 0x0000000105051836 */ /* 0x000fe20000000000 */
[----:B------:R-:W-:-:S04]  /*01b0*/  @!P2 LOP3.LUT R5, RZ, R0, RZ, 0x33, !PT ;  /* 0x00000000ff05a212 */ /* 0x000fc800078e33ff */
[----:B------:R-:W-:-:S13]  /*01c0*/  ISETP.GE.AND P0, PT, R5, RZ, PT ;  /* 0x000000ff0500720c */ /* 0x000fda0003f06270 */
[----:B0-----:R-:W-:Y:S05]  /*01d0*/  @!P0 BRA `(.L_x_0) ;  /* 0x0000000c00d08947 */ /* 0x001fea0003800000 */
[----:B------:R-:W-:Y:S01]  /*01e0*/  IMAD R3, R4, R5, RZ ;  /* 0x0000000504037224 */ /* 0x000fe200078e02ff */
[----:B------:R-:W-:Y:S01]  /*01f0*/  BSSY.RECONVERGENT B1, `(.L_x_1) ;  /* 0x000003b000017945 */ /* 0x000fe20003800200 */
[----:B------:R-:W-:Y:S02]  /*0200*/  IMAD.MOV.U32 R12, RZ, RZ, RZ ;  /* 0x000000ffff0c7224 */ /* 0x000fe400078e00ff */
[----:B------:R-:W-:-:S05]  /*0210*/  IMAD.IADD R2, R5, 0x1, R3 ;  /* 0x0000000105027824 */ /* 0x000fca00078e0203 */
[----:B------:R-:W-:-:S05]  /*0220*/  VIMNMX R5, PT, PT, R3, R2, PT ;  /* 0x0000000203057248 */ /* 0x000fca0003fe0100 */
[----:B------:R-:W-:-:S05]  /*0230*/  IMAD.IADD R0, R2, 0x1, -R5 ;  /* 0x0000000102007824 */ /* 0x000fca00078e0a05 */
[----:B------:R-:W-:-:S04]  /*0240*/  IADD3 R5, PT, PT, R0, 0x1, RZ ;  /* 0x0000000100057810 */ /* 0x000fc80007ffe0ff */
[----:B------:R-:W-:-:S13]  /*0250*/  LOP3.LUT P0, R5, R5, 0x3, RZ, 0xc0, !PT ;  /* 0x0000000305057812 */ /* 0x000fda000780c0ff */
[----:B------:R-:W-:Y:S05]  /*0260*/  @!P0 BRA `(.L_x_2) ;  /* 0x0000000000cc8947 */ /* 0x000fea0003800000 */
[----:B------:R-:W-:Y:S02]  /*0270*/  IMAD.MOV R18, RZ, RZ, -R5 ;  /* 0x000000ffff127224 */ /* 0x000fe400078e0a05 */
[----:B------:R-:W-:-:S07]  /*0280*/  IMAD.MOV.U32 R12, RZ, RZ, RZ ;  /* 0x000000ffff0c7224 */ /* 0x000fce00078e00ff */
.L_x_10:
[----:B------:R-:W-:Y:S01]  /*0290*/  LOP3.LUT R5, R2, 0x1, RZ, 0xc0, !PT ;  /* 0x0000000102057812 */ /* 0x000fe200078ec0ff */
[----:B------:R-:W-:Y:S01]  /*02a0*/  VIADD R18, R18, 0x1 ;  /* 0x0000000112127836 */ /* 0x000fe20000000000 */
[----:B------:R-:W-:Y:S02]  /*02b0*/  BSSY.RECONVERGENT B2, `(.L_x_3) ;  /* 0x000002b000027945 */ /* 0x000fe40003800200 */
[----:B------:R-:W-:Y:S02]  /*02c0*/  ISETP.NE.U32.AND P1, PT, R5, 0x1, PT ;  /* 0x000000010500780c */ /* 0x000fe40003f25070 */
[----:B------:R-:W-:-:S11]  /*02d0*/  ISETP.NE.AND P0, PT, R18, RZ, PT ;  /* 0x000000ff1200720c */ /* 0x000fd60003f05270 */
[----:B01----:R-:W-:Y:S05]  /*02e0*/  @P1 BRA `(.L_x_4) ;  /* 0x0000000000501947 */ /* 0x003fea0003800000 */
[----:B------:R-:W-:Y:S01]  /*02f0*/  VIADD R10, R2, 0x1 ;  /* 0x00000001020a7836 */ /* 0x000fe20000000000 */
[----:B------:R-:W-:Y:S01]  /*0300*/  F2F.F64.F32 R12, R12 ;  /* 0x0000000c000c7310 */ /* 0x000fe20000201800 */
[----:B------:R-:W-:Y:S07]  /*0310*/  BSSY.RECONVERGENT B3, `(.L_x_5) ;  /* 0x000000f000037945 */ /* 0x000fee0003800200 */
[----:B------:R-:W0:Y:S08]  /*0320*/  I2F.F64 R10, R10 ;  /* 0x0000000a000a7312 */ /* 0x000e300000201c00 */
[----:B0-----:R-:W0:Y:S01]  /*0330*/  MUFU.RCP64H R7, R11 ;  /* 0x0000000b00077308 */ /* 0x001e220000001800 */
[----:B------:R-:W-:-:S05]  /*0340*/  VIADD R6, R11, 0x300402 ;  /* 0x003004020b067836 */ /* 0x000fca0000000000 */
[----:B------:R-:W-:Y:S01]  /*0350*/  FSETP.GEU.AND P1, PT, |R6|, 5.8789094863358348022e-39, PT ;  /* 0x004004020600780b */ /* 0x000fe20003f2e200 */
[----:B0-----:R-:W-:-:S08]  /*0360*/  DFMA R8, -R10, R6, 1 ;  /* 0x3ff000000a08742b */ /* 0x001fd00000000106 */
[----:B------:R-:W-:-:S08]  /*0370*/  DFMA R8, R8, R8, R8 ;  /* 0x000000080808722b */ /* 0x000fd00000000008 */
[----:B------:R-:W-:-:S08]  /*0380*/  DFMA R8, R6, R8, R6 ;  /* 0x000000080608722b */ /* 0x000fd00000000006 */
[----:B------:R-:W-:-:S08]  /*0390*/  DFMA R14, -R10, R8, 1 ;  /* 0x3ff000000a0e742b */ /* 0x000fd00000000108 */
[----:B------:R-:W-:Y:S01]  /*03a0*/  DFMA R14, R8, R14, R8 ;  /* 0x0000000e080e722b */ /* 0x000fe20000000008 */
[----:B------:R-:W-:Y:S10]  /*03b0*/  @P1 BRA `(.L_x_6) ;  /* 0x0000000000101947 */ /* 0x000ff40003800000 */
[----:B------:R-:W-:Y:S02]  /*03c0*/  LOP3.LUT R8, R11, 0x7fffffff, RZ, 0xc0, !PT ;  /* 0x7fffffff0b087812 */ /* 0x000fe400078ec0ff */
[----:B------:R-:W-:-:S03]  /*03d0*/  MOV R6, 0x400 ;  /* 0x0000040000067802 */ /* 0x000fc60000000f00 */
[----:B------:R-:W-:-:S07]  /*03e0*/  VIADD R8, R8, 0xfff00000 ;  /* 0xfff0000008087836 */ /* 0x000fce0000000000 */
[----:B------:R-:W-:Y:S05]  /*03f0*/  CALL.REL.NOINC `($__internal_0_$__cuda_sm20_dblrcp_rn_slowpath_v3) ;  /* 0x0000000c00587944 */ /* 0x000fea0003c00000 */
.L_x_6:
[----:B------:R-:W-:Y:S05]  /*0400*/  BSYNC.RECONVERGENT B3 ;  /* 0x0000000000037941 */ /* 0x000fea0003800200 */
.L_x_5:
[----:B------:R-:W-:Y:S01]  /*0410*/  DADD R12, R12, -R14 ;  /* 0x000000000c0c7229 */ /* 0x000fe2000000080e */
[----:B------:R-:W-:Y:S10]  /*0420*/  BRA `(.L_x_7) ;  /* 0x00000000004c7947 */ /* 0x000ff40003800000 */
.L_x_4:
[----:B------:R-:W-:Y:S01]  /*0430*/  VIADD R10, R2, 0x1 ;  /* 0x00000001020a7836 */ /* 0x000fe20000000000 */
[----:B------:R-:W-:Y:S01]  /*0440*/  F2F.F64.F32 R12, R12 ;  /* 0x0000000c000c7310 */ /* 0x000fe20000201800 */
[----:B------:R-:W-:Y:S07]  /*0450*/  BSSY.RECONVERGENT B3, `(.L_x_8) ;  /* 0x000000f000037945 */ /* 0x000fee0003800200 */
[----:B------:R-:W0:Y:S08]  /*0460*/  I2F.F64 R10, R10 ;  /* 0x0000000a000a7312 */ /* 0x000e300000201c00 */
[----:B0-----:R-:W0:Y:S01]  /*0470*/  MUFU.RCP64H R7, R11 ;  /* 0x0000000b00077308 */ /* 0x001e220000001800 */
[----:B------:R-:W-:-:S04]  /*0480*/  IADD3 R6, PT, PT, R11, 0x300402, RZ ;  /* 0x003004020b067810 */ /* 0x000fc80007ffe0ff */
[----:B------:R-:W-:Y:S02]  /*0490*/  FSETP.GEU.AND P1, PT, |R6|, 5.8789094863358348022e-39, PT ;  /* 0x004004020600780b */ /* 0x000fe40003f2e200 */
        /* <DEDUP_REMOVED lines=10> */
.L_x_9:
[----:B------:R-:W-:Y:S05]  /*0540*/  BSYNC.RECONVERGENT B3 ;  /* 0x0000000000037941 */ /* 0x000fea0003800200 */
.L_x_8:
[----:B------:R-:W-:-:S11]  /*0550*/  DADD R12, R12, R14 ;  /* 0x000000000c0c7229 */ /* 0x000fd6000000000e */
.L_x_7:
[----:B------:R-:W-:Y:S05]  /*0560*/  BSYNC.RECONVERGENT B2 ;  /* 0x0000000000027941 */ /* 0x000fea0003800200 */
.L_x_3:
[----:B------:R0:W1:Y:S01]  /*0570*/  F2F.F32.F64 R12, R12 ;  /* 0x0000000c000c7310 */ /* 0x0000620000301000 */
[----:B------:R-:W-:Y:S01]  /*0580*/  VIADD R2, R2, 0xffffffff ;  /* 0xffffffff02027836 */ /* 0x000fe20000000000 */
[----:B------:R-:W-:Y:S06]  /*0590*/  @P0 BRA `(.L_x_10) ;  /* 0xfffffffc003c0947 */ /* 0x000fec000383ffff */
.L_x_2:
[----:B------:R-:W-:Y:S05]  /*05a0*/  BSYNC.RECONVERGENT B1 ;  /* 0x0000000000017941 */ /* 0x000fea0003800200 */
.L_x_1:
[----:B------:R-:W-:Y:S01]  /*05b0*/  ISETP.GE.U32.AND P0, PT, R0, 0x3, PT ;  /* 0x000000030000780c */ /* 0x000fe20003f06070 */
[----:B------:R-:W-:-:S12]  /*05c0*/  BSSY.RECONVERGENT B1, `(.L_x_0) ;  /* 0x00000b5000017945 */ /* 0x000fd80003800200 */
[----:B------:R-:W-:Y:S05]  /*05d0*/  @!P0 BRA `(.L_x_11) ;  /* 0x0000000800cc8947 */ /* 0x000fea0003800000 */
[----:B------:R-:W-:-:S07]  /*05e0*/  LOP3.LUT R0, R2, 0x1, RZ, 0xc0, !PT ;  /* 0x0000000102007812 */ /* 0x000fce00078ec0ff */
.L_x_40:
[----:B------:R-:W-:Y:S01]  /*05f0*/  ISETP.NE.AND P0, PT, R0, RZ, PT ;  /* 0x000000ff0000720c */ /* 0x000fe20003f05270 */
[----:B------:R-:W-:-:S12]  /*0600*/  BSSY.RECONVERGENT B2, `(.L_x_12) ;  /* 0x0000029000027945 */ /* 0x000fd80003800200 */
[----:B------:R-:W-:Y:S05]  /*0610*/  @!P0 BRA `(.L_x_13) ;  /* 0x0000000000508947 */ /* 0x000fea0003800000 */
[----:B------:R-:W-:Y:S01]  /*0620*/  VIADD R10, R2, 0x1 ;  /* 0x00000001020a7836 */ /* 0x000fe20000000000 */
[----:B01----:R-:W-:Y:S01]  /*0630*/  F2F.F64.F32 R12, R12 ;  /* 0x0000000c000c7310 */ /* 0x003fe20000201800 */
        /* <DEDUP_REMOVED lines=15> */
.L_x_15:
[----:B------:R-:W-:Y:S05]  /*0730*/  BSYNC.RECONVERGENT B3 ;  /* 0x0000000000037941 */ /* 0x000fea0003800200 */
.L_x_14:
[----:B------:R-:W-:Y:S01]  /*0740*/  DADD R12, R12, -R14 ;  /* 0x000000000c0c7229 */ /* 0x000fe2000000080e */
[----:B------:R-:W-:Y:S10]  /*0750*/  BRA `(.L_x_16) ;  /* 0x00000000004c7947 */ /* 0x000ff40003800000 */
.L_x_13:
        /* <DEDUP_REMOVED lines=17> */
.L_x_18:
[----:B------:R-:W-:Y:S05]  /*0870*/  BSYNC.RECONVERGENT B3 ;  /* 0x0000000000037941 */ /* 0x000fea0003800200 */
.L_x_17:
[----:B------:R-:W-:-:S11]  /*0880*/  DADD R12, R12, R14 ;  /* 0x000000000c0c7229 */ /* 0x000fd6000000000e */
.L_x_16:
[----:B------:R-:W-:Y:S05]  /*0890*/  BSYNC.RECONVERGENT B2 ;  /* 0x0000000000027941 */ /* 0x000fea0003800200 */
.L_x_12:
[----:B------:R-:W-:Y:S01]  /*08a0*/  ISETP.NE.AND P0, PT, R0, RZ, PT ;  /* 0x000000ff0000720c */ /* 0x000fe20003f05270 */
[----:B------:R0:W1:Y:S01]  /*08b0*/  F2F.F32.F64 R12, R12 ;  /* 0x0000000c000c7310 */ /* 0x0000620000301000 */
[----:B------:R-:W-:Y:S11]  /*08c0*/  BSSY.RECONVERGENT B2, `(.L_x_19) ;  /* 0x0000027000027945 */ /* 0x000ff60003800200 */
[----:B0-----:R-:W-:Y:S05]  /*08d0*/  @P0 BRA `(.L_x_20) ;  /* 0x00000000004c0947 */ /* 0x001fea0003800000 */
[----:B------:R-:W0:Y:S01]  /*08e0*/  I2F.F64 R10, R2 ;  /* 0x00000002000a7312 */ /* 0x000e220000201c00 */
[----:B------:R-:W-:Y:S07]  /*08f0*/  BSSY.RECONVERGENT B3, `(.L_x_21) ;  /* 0x000000f000037945 */ /* 0x000fee0003800200 */
[----:B-1----:R-:W1:Y:S01]  /*0900*/  F2F.F64.F32 R12, R12 ;  /* 0x0000000c000c7310 */ /* 0x002e620000201800 */
[----:B0-----:R-:W-:-:S07]  /*0910*/  IADD3 R6, PT, PT, R11, 0x300402, RZ ;  /* 0x003004020b067810 */ /* 0x001fce0007ffe0ff */
[----:B------:R-:W0:Y:S01]  /*0920*/  MUFU.RCP64H R7, R11 ;  /* 0x0000000b00077308 */ /* 0x000e220000001800 */
[----:B------:R-:W-:Y:S01]  /*0930*/  FSETP.GEU.AND P0, PT, |R6|, 5.8789094863358348022e-39, PT ;  /* 0x004004020600780b */ /* 0x000fe20003f0e200 */
[----:B0-----:R-:W-:-:S08]  /*0940*/  DFMA R8, -R10, R6, 1 ;  /* 0x3ff000000a08742b */ /* 0x001fd00000000106 */
[----:B------:R-:W-:-:S08]  /*0950*/  DFMA R8, R8, R8, R8 ;  /* 0x000000080808722b */ /* 0x000fd00000000008 */
[----:B------:R-:W-:-:S08]  /*0960*/  DFMA R8, R6, R8, R6 ;  /* 0x000000080608722b */ /* 0x000fd00000000006 */
[----:B------:R-:W-:-:S08]  /*0970*/  DFMA R14, -R10, R8, 1 ;  /* 0x3ff000000a0e742b */ /* 0x000fd00000000108 */
[----:B------:R-:W-:Y:S01]  /*0980*/  DFMA R14, R8, R14, R8 ;  /* 0x0000000e080e722b */ /* 0x000fe20000000008 */
[----:B-1----:R-:W-:Y:S10]  /*0990*/  @P0 BRA `(.L_x_22) ;  /* 0x0000000000100947 */ /* 0x002ff40003800000 */
[----:B------:R-:W-:Y:S02]  /*09a0*/  LOP3.LUT R8, R11, 0x7fffffff, RZ, 0xc0, !PT ;  /* 0x7fffffff0b087812 */ /* 0x000fe400078ec0ff */
[----:B------:R-:W-:-:S03]  /*09b0*/  MOV R6, 0x9e0 ;  /* 0x000009e000067802 */ /* 0x000fc60000000f00 */
[----:B------:R-:W-:-:S07]  /*09c0*/  VIADD R8, R8, 0xfff00000 ;  /* 0xfff0000008087836 */ /* 0x000fce0000000000 */
[----:B------:R-:W-:Y:S05]  /*09d0*/  CALL.REL.NOINC `($__internal_0_$__cuda_sm20_dblrcp_rn_slowpath_v3) ;  /* 0x0000000400e07944 */ /* 0x000fea0003c00000 */
.L_x_22:
[----:B------:R-:W-:Y:S05]  /*09e0*/  BSYNC.RECONVERGENT B3 ;  /* 0x0000000000037941 */ /* 0x000fea0003800200 */
.L_x_21:
[----:B------:R-:W-:Y:S01]  /*09f0*/  DADD R12, R12, -R14 ;  /* 0x000000000c0c7229 */ /* 0x000fe2000000080e */
[----:B------:R-:W-:Y:S10]  /*0a00*/  BRA `(.L_x_23) ;  /* 0x0000000000487947 */ /* 0x000ff40003800000 */
.L_x_20:
[----:B------:R-:W0:Y:S01]  /*0a10*/  I2F.F64 R10, R2 ;  /* 0x00000002000a7312 */ /* 0x000e220000201c00 */
[----:B------:R-:W-:Y:S07]  /*0a20*/  BSSY.RECONVERGENT B3, `(.L_x_24) ;  /* 0x000000f000037945 */ /* 0x000fee0003800200 */
[----:B-1----:R-:W1:Y:S01]  /*0a30*/  F2F.F64.F32 R12, R12 ;  /* 0x0000000c000c7310 */ /* 0x002e620000201800 */
[----:B0-----:R-:W-:-:S07]  /*0a40*/  VIADD R6, R11, 0x300402 ;  /* 0x003004020b067836 */ /* 0x001fce0000000000 */
        /* <DEDUP_REMOVED lines=12> */
.L_x_25:
[----:B------:R-:W-:Y:S05]  /*0b10*/  BSYNC.RECONVERGENT B3 ;  /* 0x0000000000037941 */ /* 0x000fea0003800200 */
.L_x_24:
[----:B------:R-:W-:-:S11]  /*0b20*/  DADD R12, R12, R14 ;  /* 0x000000000c0c7229 */ /* 0x000fd6000000000e */
.L_x_23:
[----:B------:R-:W-:Y:S05]  /*0b30*/  BSYNC.RECONVERGENT B2 ;  /* 0x0000000000027941 */ /* 0x000fea0003800200 */
.L_x_19:
[----:B------:R-:W-:Y:S01]  /*0b40*/  ISETP.NE.AND P0, PT, R0, RZ, PT ;  /* 0x000000ff0000720c */ /* 0x000fe20003f05270 */
[----:B------:R0:W1:Y:S01]  /*0b50*/  F2F.F32.F64 R12, R12 ;  /* 0x0000000c000c7310 */ /* 0x0000620000301000 */
[----:B------:R-:W-:Y:S11]  /*0b60*/  BSSY.RECONVERGENT B2, `(.L_x_26) ;  /* 0x0000029000027945 */ /* 0x000ff60003800200 */
[----:B0-----:R-:W-:Y:S05]  /*0b70*/  @!P0 BRA `(.L_x_27) ;  /* 0x0000000000508947 */ /* 0x001fea0003800000 */
[----:B------:R-:W-:Y:S01]  /*0b80*/  VIADD R10, R2, 0xffffffff ;  /* 0xffffffff020a7836 */ /* 0x000fe20000000000 */
[----:B-1----:R-:W-:Y:S01]  /*0b90*/  F2F.F64.F32 R12, R12 ;  /* 0x0000000c000c7310 */ /* 0x002fe20000201800 */
        /* <DEDUP_REMOVED lines=15> */
.L_x_29:
[----:B------:R-:W-:Y:S05]  /*0c90*/  BSYNC.RECONVERGENT B3 ;  /* 0x0000000000037941 */ /* 0x000fea0003800200 */
.L_x_28:
[----:B------:R-:W-:Y:S01]  /*0ca0*/  DADD R12, R12, -R14 ;  /* 0x000000000c0c7229 */ /* 0x000fe2000000080e */
[----:B------:R-:W-:Y:S10]  /*0cb0*/  BRA `(.L_x_30) ;  /* 0x00000000004c7947 */ /* 0x000ff40003800000 */
.L_x_27:
        /* <DEDUP_REMOVED lines=14> */
[----:B------:R-:W-:Y:S02]  /*0da0*/  MOV R6, 0xdd0 ;  /* 0x00000dd000067802 */ /* 0x000fe40000000f00 */
[----:B------:R-:W-:-:S07]  /*0db0*/  IADD3 R8, PT, PT, R8, -0x100000, RZ ;  /* 0xfff0000008087810 */ /* 0x000fce0007ffe0ff */
[----:B------:R-:W-:Y:S05]  /*0dc0*/  CALL.REL.NOINC `($__internal_0_$__cuda_sm20_dblrcp_rn_slowpath_v3) ;  /* 0x0000000000e47944 */ /* 0x000fea0003c00000 */
.L_x_32:
[----:B------:R-:W-:Y:S05]  /*0dd0*/  BSYNC.RECONVERGENT B3 ;  /* 0x0000000000037941 */ /* 0x000fea0003800200 */
.L_x_31:
[----:B------:R-:W-:-:S11]  /*0de0*/  DADD R12, R12, R14 ;  /* 0x000000000c0c7229 */ /* 0x000fd6000000000e */
.L_x_30:
[----:B------:R-:W-:Y:S05]  /*0df0*/  BSYNC.RECONVERGENT B2 ;  /* 0x0000000000027941 */ /* 0x000fea0003800200 */
.L_x_26:
[----:B------:R-:W-:Y:S01]  /*0e00*/  ISETP.NE.AND P0, PT, R0, RZ, PT ;  /* 0x000000ff0000720c */ /* 0x000fe20003f05270 */
[----:B------:R0:W1:Y:S01]  /*0e10*/  F2F.F32.F64 R12, R12 ;  /* 0x0000000c000c7310 */ /* 0x0000620000301000 */
[----:B------:R-:W-:Y:S11]  /*0e20*/  BSSY.RECONVERGENT B2, `(.L_x_33) ;  /* 0x0000029000027945 */ /* 0x000ff60003800200 */
[----:B0-----:R-:W-:Y:S05]  /*0e30*/  @P0 BRA `(.L_x_34) ;  /* 0x0000000000500947 */ /* 0x001fea0003800000 */
        /* <DEDUP_REMOVED lines=17> */
.L_x_36:
[----:B------:R-:W-:Y:S05]  /*0f50*/  BSYNC.RECONVERGENT B3 ;  /* 0x0000000000037941 */ /* 0x000fea0003800200 */
.L_x_35:
[----:B------:R-:W-:Y:S01]  /*0f60*/  DADD R12, R12, -R14 ;  /* 0x000000000c0c7229 */ /* 0x000fe2000000080e */
[----:B------:R-:W-:Y:S10]  /*0f70*/  BRA `(.L_x_37) ;  /* 0x00000000004c7947 */ /* 0x000ff40003800000 */
.L_x_34:
        /* <DEDUP_REMOVED lines=17> */
.L_x_39:
[----:B------:R-:W-:Y:S05]  /*1090*/  BSYNC.RECONVERGENT B3 ;  /* 0x0000000000037941 */ /* 0x000fea0003800200 */
.L_x_38:
[----:B------:R-:W-:-:S11]  /*10a0*/  DADD R12, R12, R14 ;  /* 0x000000000c0c7229 */ /* 0x000fd6000000000e */
.L_x_37:
[----:B------:R-:W-:Y:S05]  /*10b0*/  BSYNC.RECONVERGENT B2 ;  /* 0x0000000000027941 */ /* 0x000fea0003800200 */
.L_x_33:
[C---:B------:R-:W-:Y:S01]  /*10c0*/  VIADD R6, R2.reuse, 0xfffffffd ;  /* 0xfffffffd02067836 */ /* 0x040fe20000000000 */
[----:B------:R2:W3:Y:S01]  /*10d0*/  F2F.F32.F64 R12, R12 ;  /* 0x0000000c000c7310 */ /* 0x0004e20000301000 */
[----:B------:R-:W-:-:S03]  /*10e0*/  IADD3 R2, PT, PT, R2, -0x4, RZ ;  /* 0xfffffffc02027810 */ /* 0x000fc60007ffe0ff */
[----:B------:R-:W-:-:S13]  /*10f0*/  ISETP.GT.AND P0, PT, R6, R3, PT ;  /* 0x000000030600720c */ /* 0x000fda0003f04270 */
[----:B--23--:R-:W-:Y:S05]  /*1100*/  @P0 BRA `(.L_x_40) ;  /* 0xfffffff400380947 */ /* 0x00cfea000383ffff */
.L_x_11:
[----:B------:R-:W-:Y:S05]  /*1110*/  BSYNC.RECONVERGENT B1 ;  /* 0x0000000000017941 */ /* 0x000fea0003800200 */
.L_x_0:
[----:B------:R-:W2:Y:S02]  /*1120*/  LDC.64 R2, c[0x0][0x388] ;  /* 0x0000e200ff027b82 */ /* 0x000ea40000000a00 */
[----:B--2---:R-:W-:-:S05]  /*1130*/  IMAD.WIDE R4, R4, 0x4, R2 ;  /* 0x0000000404047825 */ /* 0x004fca00078e0202 */
[----:B-1----:R-:W-:Y:S01]  /*1140*/  STG.E desc[UR4][R4.64], R12 ;  /* 0x0000000c04007986 */ /* 0x002fe2000c101904 */
[----:B------:R-:W-:Y:S05]  /*1150*/  EXIT ;  /* 0x000000000000794d */ /* 0x000fea0003800000 */
        .weak           $__internal_0_$__cuda_sm20_dblrcp_rn_slowpath_v3
        .type           $__internal_0_$__cuda_sm20_dblrcp_rn_slowpath_v3,@function
        .size           $__internal_0_$__cuda_sm20_dblrcp_rn_slowpath_v3,(.L_x_46 - $__internal_0_$__cuda_sm20_dblrcp_rn_slowpath_v3)
$__internal_0_$__cuda_sm20_dblrcp_rn_slowpath_v3:
[----:B------:R-:W-:Y:S01]  /*1160*/  DSETP.GTU.AND P1, PT, |R10|, +INF , PT ;  /* 0x7ff000000a00742a */ /* 0x000fe20003f2c200 */
[----:B------:R-:W-:-:S13]  /*1170*/  BSSY.RECONVERGENT B0, `(.L_x_41) ;  /* 0x0000022000007945 */ /* 0x000fda0003800200 */
[----:B------:R-:W-:Y:S05]  /*1180*/  @P1 BRA `(.L_x_42) ;  /* 0x0000000000781947 */ /* 0x000fea0003800000 */
[----:B------:R-:W-:-:S05]  /*1190*/  LOP3.LUT R5, R11, 0x7fffffff, RZ, 0xc0, !PT ;  /* 0x7fffffff0b057812 */ /* 0x000fca00078ec0ff */
[----:B------:R-:W-:-:S05]  /*11a0*/  VIADD R7, R5, 0xffffffff ;  /* 0xffffffff05077836 */ /* 0x000fca0000000000 */
[----:B------:R-:W-:-:S13]  /*11b0*/  ISETP.GE.U32.AND P1, PT, R7, 0x7fefffff, PT ;  /* 0x7fefffff0700780c */ /* 0x000fda0003f26070 */
[----:B------:R-:W-:Y:S01]  /*11c0*/  @P1 LOP3.LUT R15, R11, 0x7ff00000, RZ, 0x3c, !PT ;  /* 0x7ff000000b0f1812 */ /* 0x000fe200078e3cff */
[----:B------:R-:W-:Y:S01]  /*11d0*/  @P1 IMAD.MOV.U32 R14, RZ, RZ, RZ ;  /* 0x000000ffff0e1224 */ /* 0x000fe200078e00ff */
[----:B------:R-:W-:Y:S06]  /*11e0*/  @P1 BRA `(.L_x_43) ;  /* 0x0000000000681947 */ /* 0x000fec0003800000 */
[----:B------:R-:W-:-:S13]  /*11f0*/  ISETP.GE.U32.AND P1, PT, R5, 0x1000001, PT ;  /* 0x010000010500780c */ /* 0x000fda0003f26070 */
[----:B------:R-:W-:Y:S05]  /*1200*/  @!P1 BRA `(.L_x_44) ;  /* 0x0000000000349947 */ /* 0x000fea0003800000 */
[----:B------:R-:W-:Y:S02]  /*1210*/  VIADD R15, R11, 0xc0200000 ;  /* 0xc02000000b0f7836 */ /* 0x000fe40000000000 */
[----:B------:R-:W-:Y:S02]  /*1220*/  IMAD.MOV.U32 R14, RZ, RZ, R10 ;  /* 0x000000ffff0e7224 */ /* 0x000fe400078e000a */
[----:B------:R-:W0:Y:S04]  /*1230*/  MUFU.RCP64H R9, R15 ;  /* 0x0000000f00097308 */ /* 0x000e280000001800 */
[----:B0-----:R-:W-:-:S08]  /*1240*/  DFMA R16, -R14, R8, 1 ;  /* 0x3ff000000e10742b */ /* 0x001fd00000000108 */
[----:B------:R-:W-:-:S08]  /*1250*/  DFMA R16, R16, R16, R16 ;  /* 0x000000101010722b */ /* 0x000fd00000000010 */
[----:B------:R-:W-:-:S08]  /*1260*/  DFMA R16, R8, R16, R8 ;  /* 0x000000100810722b */ /* 0x000fd00000000008 */
[----:B------:R-:W-:-:S08]  /*1270*/  DFMA R8, -R14, R16, 1 ;  /* 0x3ff000000e08742b */ /* 0x000fd00000000110 */
[----:B------:R-:W-:-:S08]  /*1280*/  DFMA R8, R16, R8, R16 ;  /* 0x000000081008722b */ /* 0x000fd00000000010 */
[----:B------:R-:W-:-:S08]  /*1290*/  DMUL R8, R8, 2.2250738585072013831e-308 ;  /* 0x0010000008087828 */ /* 0x000fd00000000000 */
[----:B------:R-:W-:-:S08]  /*12a0*/  DFMA R10, -R10, R8, 1 ;  /* 0x3ff000000a0a742b */ /* 0x000fd00000000108 */
[----:B------:R-:W-:-:S08]  /*12b0*/  DFMA R10, R10, R10, R10 ;  /* 0x0000000a0a0a722b */ /* 0x000fd0000000000a */
[----:B------:R-:W-:Y:S01]  /*12c0*/  DFMA R14, R8, R10, R8 ;  /* 0x0000000a080e722b */ /* 0x000fe20000000008 */
[----:B------:R-:W-:Y:S10]  /*12d0*/  BRA `(.L_x_43) ;  /* 0x00000000002c7947 */ /* 0x000ff40003800000 */
.L_x_44:
[----:B------:R-:W-:-:S06]  /*12e0*/  DMUL R10, R10, 8.11296384146066816958e+31 ;  /* 0x469000000a0a7828 */ /* 0x000fcc0000000000 */
[----:B------:R-:W0:Y:S02]  /*12f0*/  MUFU.RCP64H R9, R11 ;  /* 0x0000000b00097308 */ /* 0x000e240000001800 */
[----:B0-----:R-:W-:-:S08]  /*1300*/  DFMA R14, -R10, R8, 1 ;  /* 0x3ff000000a0e742b */ /* 0x001fd00000000108 */
[----:B------:R-:W-:-:S08]  /*1310*/  DFMA R14, R14, R14, R14 ;  /* 0x0000000e0e0e722b */ /* 0x000fd0000000000e */
[----:B------:R-:W-:-:S08]  /*1320*/  DFMA R14, R8, R14, R8 ;  /* 0x0000000e080e722b */ /* 0x000fd00000000008 */
[----:B------:R-:W-:-:S08]  /*1330*/  DFMA R8, -R10, R14, 1 ;  /* 0x3ff000000a08742b */ /* 0x000fd0000000010e */
[----:B------:R-:W-:-:S08]  /*1340*/  DFMA R8, R14, R8, R14 ;  /* 0x000000080e08722b */ /* 0x000fd0000000000e */
[----:B------:R-:W-:Y:S01]  /*1350*/  DMUL R14, R8, 8.11296384146066816958e+31 ;  /* 0x46900000080e7828 */ /* 0x000fe20000000000 */
[----:B------:R-:W-:Y:S10]  /*1360*/  BRA `(.L_x_43) ;  /* 0x0000000000087947 */ /* 0x000ff40003800000 */
.L_x_42:
[----:B------:R-:W-:Y:S01]  /*1370*/  LOP3.LUT R15, R11, 0x80000, RZ, 0xfc, !PT ;  /* 0x000800000b0f7812 */ /* 0x000fe200078efcff */
[----:B------:R-:W-:-:S07]  /*1380*/  IMAD.MOV.U32 R14, RZ, RZ, R10 ;  /* 0x000000ffff0e7224 */ /* 0x000fce00078e000a */
.L_x_43:
[----:B------:R-:W-:Y:S05]  /*1390*/  BSYNC.RECONVERGENT B0 ;  /* 0x0000000000007941 */ /* 0x000fea0003800200 */
.L_x_41:
[----:B------:R-:W-:-:S04]  /*13a0*/  IMAD.MOV.U32 R7, RZ, RZ, 0x0 ;  /* 0x00000000ff077424 */ /* 0x000fc800078e00ff */
[----:B------:R-:W-:Y:S05]  /*13b0*/  RET.REL.NODEC R6 `(_Z16summation_kerneliPf) ;  /* 0xffffffec06107950 */ /* 0x000fea0003c3ffff */
.L_x_45:
[----:B------:R-:W-:-:S00]  /*13c0*/  BRA `(.L_x_45) ;  /* 0xfffffffc00fc7947 */ /* 0x000fc0000383ffff */
[----:B------:R-:W-:-:S00]  /*13d0*/  NOP ;  /* 0x0000000000007918 */ /* 0x000fc00000000000 */
        /* <DEDUP_REMOVED lines=10> */
.L_x_46:


//--------------------- .nv.shared.reserved.0     --------------------------
	.section	.nv.shared.reserved.0,"aw",@nobits
	.weak		__nv_reservedSMEM_offset_0_alias
	.size		__nv_reservedSMEM_offset_0_alias, 0, 64
	.other		__nv_reservedSMEM_offset_0_alias,@"STO_CUDA_RESERVED_SHARED STV_DEFAULT"
__nv_reservedSMEM_offset_0_alias:
	.zero		0
	.zero		64


//--------------------- .nv.constant0._Z16summation_kerneliPf --------------------------
	.section	.nv.constant0._Z16summation_kerneliPf,"a",@progbits
	.sectionflags	@""
	.align	4
.nv.constant0._Z16summation_kerneliPf:
	.zero		912


//--------------------- SYMBOLS --------------------------

	.type		.nv.reservedSmem.offset0,@object
	.size		.nv.reservedSmem.offset0,0x4
